//
// Generated by NVIDIA NVVM Compiler
//
// Compiler Build ID: CL-36424714
// Cuda compilation tools, release 13.0, V13.0.88
// Based on NVVM 20.0.0
//

.version 9.0
.target sm_100
.address_size 64

	// .globl	_Z11add_vectorsPfS_S_

.visible .entry _Z11add_vectorsPfS_S_(
	.param .u64 .ptr .align 1 _Z11add_vectorsPfS_S__param_0,
	.param .u64 .ptr .align 1 _Z11add_vectorsPfS_S__param_1,
	.param .u64 .ptr .align 1 _Z11add_vectorsPfS_S__param_2
)
{
	.reg .pred 	%p<2>;
	.reg .b32 	%r<5>;
	.reg .b32 	%f<4>;
	.reg .b64 	%rd<11>;

	ld.param.u64 	%rd1, [_Z11add_vectorsPfS_S__param_0];
	ld.param.u64 	%rd2, [_Z11add_vectorsPfS_S__param_1];
	ld.param.u64 	%rd3, [_Z11add_vectorsPfS_S__param_2];
	mov.u32 	%r2, %ntid.x;
	mov.u32 	%r3, %ctaid.x;
	mov.u32 	%r4, %tid.x;
	mad.lo.s32 	%r1, %r2, %r3, %r4;
	setp.gt.s32 	%p1, %r1, 1048575;
	@%p1 bra 	$L__BB0_2;
	cvta.to.global.u64 	%rd4, %rd1;
	cvta.to.global.u64 	%rd5, %rd2;
	cvta.to.global.u64 	%rd6, %rd3;
	mul.wide.s32 	%rd7, %r1, 4;
	add.s64 	%rd8, %rd4, %rd7;
	ld.global.f32 	%f1, [%rd8];
	add.s64 	%rd9, %rd5, %rd7;
	ld.global.f32 	%f2, [%rd9];
	add.f32 	%f3, %f1, %f2;
	add.s64 	%rd10, %rd6, %rd7;
	st.global.f32 	[%rd10], %f3;
$L__BB0_2:
	ret;

}


// ===== COMPILED SASS (sm_100) =====

	.target	sm_100

	.elftype	@"ET_EXEC"


//--------------------- .note.nv.tkinfo           --------------------------
	.section	.note.nv.tkinfo,"",@"SHT_NOTE"
	.sectionflags	@"SHF_NOTE_NV_TKINFO"
	.tkinfo
        /*0018*/ 	.word	0x00000002
        /*0030*/ 	.string	""
        /*0030*/ 	.string	"ptxas"
        /*0030*/ 	.string	"Cuda compilation tools, release 13.0, V13.0.88"
        /*0030*/ 	.string	"Build cuda_13.0.r13.0/compiler.36424714_0"
        /*0030*/ 	.string	"-arch sm_100 -m 64 "



//--------------------- .note.nv.cuinfo           --------------------------
	.section	.note.nv.cuinfo,"",@"SHT_NOTE"
	.sectionflags	@"SHF_NOTE_NV_CUINFO"
        /*0018*/ 	.short	0x0002
        /*001a*/ 	.short	0x0064
        /*001c*/ 	.short	0x0082
	.zero		2


//--------------------- .nv.info                  --------------------------
	.section	.nv.info,"",@"SHT_CUDA_INFO"
	.align	4


	//----- nvinfo : EIATTR_REGCOUNT
	.align		4
        /*0000*/ 	.byte	0x04, 0x2f
        /*0002*/ 	.short	(.L_1 - .L_0)
	.align		4
.L_0:
        /*0004*/ 	.word	index@(_Z11add_vectorsPfS_S_)
        /*0008*/ 	.word	0x0000000c


	//----- nvinfo : EIATTR_FRAME_SIZE
	.align		4
.L_1:
        /*000c*/ 	.byte	0x04, 0x11
        /*000e*/ 	.short	(.L_3 - .L_2)
	.align		4
.L_2:
        /*0010*/ 	.word	index@(_Z11add_vectorsPfS_S_)
        /*0014*/ 	.word	0x00000000


	//----- nvinfo : EIATTR_MIN_STACK_SIZE
	.align		4
.L_3:
        /*0018*/ 	.byte	0x04, 0x12
        /*001a*/ 	.short	(.L_5 - .L_4)
	.align		4
.L_4:
        /*001c*/ 	.word	index@(_Z11add_vectorsPfS_S_)
        /*0020*/ 	.word	0x00000000
.L_5:


//--------------------- .nv.compat                --------------------------
	.section	.nv.compat,"",@"SHT_CUDA_COMPAT_INFO"
	.align	4
        /*0000*/ 	.byte	0x02, 0x09, 0x00, 0x00, 0x02, 0x02, 0x01, 0x00, 0x02, 0x05, 0x05, 0x00, 0x03, 0x07, 0x01, 0x01
        /*0010*/ 	.byte	0x02, 0x03, 0x00, 0x00, 0x02, 0x06, 0x01, 0x00, 0x04, 0x0b, 0x08, 0x00, 0x09, 0x00, 0x00, 0x00
        /*0020*/ 	.byte	0x00, 0x00, 0x00, 0x00


//--------------------- .nv.info._Z11add_vectorsPfS_S_ --------------------------
	.section	.nv.info._Z11add_vectorsPfS_S_,"",@"SHT_CUDA_INFO"
	.sectionflags	@""
	.align	4


	//----- nvinfo : EIATTR_CUDA_API_VERSION
	.align		4
        /*0000*/ 	.byte	0x04, 0x37
        /*0002*/ 	.short	(.L_7 - .L_6)
.L_6:
        /*0004*/ 	.word	0x00000082


	//----- nvinfo : EIATTR_KPARAM_INFO
	.align		4
.L_7:
        /*0008*/ 	.byte	0x04, 0x17
        /*000a*/ 	.short	(.L_9 - .L_8)
.L_8:
        /*000c*/ 	.word	0x00000000
        /*0010*/ 	.short	0x0002
        /*0012*/ 	.short	0x0010
        /*0014*/ 	.byte	0x00, 0xf5, 0x21, 0x00


	//----- nvinfo : EIATTR_KPARAM_INFO
	.align		4
.L_9:
        /*0018*/ 	.byte	0x04, 0x17
        /*001a*/ 	.short	(.L_11 - .L_10)
.L_10:
        /*001c*/ 	.word	0x00000000
        /*0020*/ 	.short	0x0001
        /*0022*/ 	.short	0x0008
        /*0024*/ 	.byte	0x00, 0xf5, 0x21, 0x00


	//----- nvinfo : EIATTR_KPARAM_INFO
	.align		4
.L_11:
        /*0028*/ 	.byte	0x04, 0x17
        /*002a*/ 	.short	(.L_13 - .L_12)
.L_12:
        /*002c*/ 	.word	0x00000000
        /*0030*/ 	.short	0x0000
        /*0032*/ 	.short	0x0000
        /*0034*/ 	.byte	0x00, 0xf5, 0x21, 0x00


	//----- nvinfo : EIATTR_SPARSE_MMA_MASK
	.align		4
.L_13:
        /*0038*/ 	.byte	0x03, 0x50
        /*003a*/ 	.short	0x0000


	//----- nvinfo : EIATTR_MAXREG_COUNT
	.align		4
        /*003c*/ 	.byte	0x03, 0x1b
        /*003e*/ 	.short	0x00ff


	//----- nvinfo : EIATTR_MERCURY_ISA_VERSION
	.align		4
        /*0040*/ 	.byte	0x03, 0x5f
        /*0042*/ 	.short	0x0101


	//----- nvinfo : EIATTR_VRC_CTA_INIT_COUNT
	.align		4
        /*0044*/ 	.byte	0x02, 0x4a
	.zero		1
	.zero		1


	//----- nvinfo : EIATTR_EXIT_INSTR_OFFSETS
	.align		4
        /*0048*/ 	.byte	0x04, 0x1c
        /*004a*/ 	.short	(.L_15 - .L_14)


	//   ....[0]....
.L_14:
        /*004c*/ 	.word	0x00000060


	//   ....[1]....
        /*0050*/ 	.word	0x00000120


	//----- nvinfo : EIATTR_CBANK_PARAM_SIZE
	.align		4
.L_15:
        /*0054*/ 	.byte	0x03, 0x19
        /*0056*/ 	.short	0x0018


	//----- nvinfo : EIATTR_PARAM_CBANK
	.align		4
        /*0058*/ 	.byte	0x04, 0x0a
        /*005a*/ 	.short	(.L_17 - .L_16)
	.align		4
.L_16:
        /*005c*/ 	.word	index@(.nv.constant0._Z11add_vectorsPfS_S_)
        /*0060*/ 	.short	0x0380
        /*0062*/ 	.short	0x0018


	//----- nvinfo : EIATTR_SW_WAR
	.align		4
.L_17:
        /*0064*/ 	.byte	0x04, 0x36
        /*0066*/ 	.short	(.L_19 - .L_18)
.L_18:
        /*0068*/ 	.word	0x00000008
.L_19:


//--------------------- .nv.callgraph             --------------------------
	.section	.nv.callgraph,"",@"SHT_CUDA_CALLGRAPH"
	.align	4
	.sectionentsize	8
	.align		4
        /*0000*/ 	.word	0x00000000
	.align		4
        /*0004*/ 	.word	0xffffffff
	.align		4
        /*0008*/ 	.word	0x00000000
	.align		4
        /*000c*/ 	.word	0xfffffffe
	.align		4
        /*0010*/ 	.word	0x00000000
	.align		4
        /*0014*/ 	.word	0xfffffffd
	.align		4
        /*0018*/ 	.word	0x00000000
	.align		4
        /*001c*/ 	.word	0xfffffffc


//--------------------- .text._Z11add_vectorsPfS_S_ --------------------------
	.section	.text._Z11add_vectorsPfS_S_,"ax",@progbits
	.align	128
        .global         _Z11add_vectorsPfS_S_
        .type           _Z11add_vectorsPfS_S_,@function
        .size           _Z11add_vectorsPfS_S_,(.L_x_1 - _Z11add_vectorsPfS_S_)
        .other          _Z11add_vectorsPfS_S_,@"STO_CUDA_ENTRY STV_DEFAULT"
_Z11add_vectorsPfS_S_:
.text._Z11add_vectorsPfS_S_:
[----:B------:R-:W-:Y:S01]  /*0000*/  LDC R1, c[0x0][0x37c] ;  /* 0x0000df00ff017b82 */ /* 0x000fe20000000800 */
[----:B------:R-:W0:Y:S01]  /*0010*/  S2R R9, SR_CTAID.X ;  /* 0x0000000000097919 */ /* 0x000e220000002500 */
[----:B------:R-:W0:Y:S01]  /*0020*/  LDCU UR4, c[0x0][0x360] ;  /* 0x00006c00ff0477ac */ /* 0x000e220008000800 */
[----:B------:R-:W0:Y:S02]  /*0030*/  S2R R0, SR_TID.X ;  /* 0x0000000000007919 */ /* 0x000e240000002100 */
[----:B0-----:R-:W-:-:S05]  /*0040*/  IMAD R9, R9, UR4, R0 ;  /* 0x0000000409097c24 */ /* 0x001fca000f8e0200 */
[----:B------:R-:W-:-:S13]  /*0050*/  ISETP.GT.AND P0, PT, R9, 0xfffff, PT ;  /* 0x000fffff0900780c */ /* 0x000fda0003f04270 */
[----:B------:R-:W-:Y:S05]  /*0060*/  @P0 EXIT ;  /* 0x000000000000094d */ /* 0x000fea0003800000 */
[----:B------:R-:W0:Y:S01]  /*0070*/  LDC.64 R2, c[0x0][0x380] ;  /* 0x0000e000ff027b82 */ /* 0x000e220000000a00 */
[----:B------:R-:W1:Y:S07]  /*0080*/  LDCU.64 UR4, c[0x0][0x358] ;  /* 0x00006b00ff0477ac */ /* 0x000e6e0008000a00 */
[----:B------:R-:W2:Y:S08]  /*0090*/  LDC.64 R4, c[0x0][0x388] ;  /* 0x0000e200ff047b82 */ /* 0x000eb00000000a00 */
[----:B------:R-:W3:Y:S01]  /*00a0*/  LDC.64 R6, c[0x0][0x390] ;  /* 0x0000e400ff067b82 */ /* 0x000ee20000000a00 */
[----:B0-----:R-:W-:-:S06]  /*00b0*/  IMAD.WIDE R2, R9, 0x4, R2 ;  /* 0x0000000409027825 */ /* 0x001fcc00078e0202 */
[----:B-1----:R-:W4:Y:S01]  /*00c0*/  LDG.E R2, desc[UR4][R2.64] ;  /* 0x0000000402027981 */ /* 0x002f22000c1e1900 */
[----:B--2---:R-:W-:-:S06]  /*00d0*/  IMAD.WIDE R4, R9, 0x4, R4 ;  /* 0x0000000409047825 */ /* 0x004fcc00078e0204 */
[----:B------:R-:W4:Y:S01]  /*00e0*/  LDG.E R5, desc[UR4][R4.64] ;  /* 0x0000000404057981 */ /* 0x000f22000c1e1900 */
[----:B---3--:R-:W-:-:S04]  /*00f0*/  IMAD.WIDE R6, R9, 0x4, R6 ;  /* 0x0000000409067825 */ /* 0x008fc800078e0206 */
[----:B----4-:R-:W-:-:S05]  /*0100*/  FADD R9, R2, R5 ;  /* 0x0000000502097221 */ /* 0x010fca0000000000 */
[----:B------:R-:W-:Y:S01]  /*0110*/  STG.E desc[UR4][R6.64], R9 ;  /* 0x0000000906007986 */ /* 0x000fe2000c101904 */
[----:B------:R-:W-:Y:S05]  /*0120*/  EXIT ;  /* 0x000000000000794d */ /* 0x000fea0003800000 */
.L_x_0:
[----:B------:R-:W-:-:S00]  /*0130*/  BRA `(.L_x_0) ;  /* 0xfffffffc00fc7947 */ /* 0x000fc0000383ffff */
[----:B------:R-:W-:-:S00]  /*0140*/  NOP ;  /* 0x0000000000007918 */ /* 0x000fc00000000000 */
        /* <DEDUP_REMOVED lines=11> */
.L_x_1:


//--------------------- .nv.shared.reserved.0     --------------------------
	.section	.nv.shared.reserved.0,"aw",@nobits
	.weak		__nv_reservedSMEM_offset_0_alias
	.size		__nv_reservedSMEM_offset_0_alias, 0, 64
	.other		__nv_reservedSMEM_offset_0_alias,@"STO_CUDA_RESERVED_SHARED STV_DEFAULT"
__nv_reservedSMEM_offset_0_alias:
	.zero		0
	.zero		64


//--------------------- .nv.constant0._Z11add_vectorsPfS_S_ --------------------------
	.section	.nv.constant0._Z11add_vectorsPfS_S_,"a",@progbits
	.sectionflags	@""
	.align	4
.nv.constant0._Z11add_vectorsPfS_S_:
	.zero		920


//--------------------- SYMBOLS --------------------------

	.type		.nv.reservedSmem.offset0,@object
	.size		.nv.reservedSmem.offset0,0x4
